//
// Generated by NVIDIA NVVM Compiler
//
// Compiler Build ID: CL-36424714
// Cuda compilation tools, release 13.0, V13.0.88
// Based on NVVM 20.0.0
//

.version 9.0
.target sm_100
.address_size 64

	// .globl	conv_group_4_32w_4h_64c_test
// _ZZ28conv_group_4_32w_4h_64c_testE7smem_in has been demoted

.visible .entry conv_group_4_32w_4h_64c_test(
	.param .u64 .ptr .align 1 conv_group_4_32w_4h_64c_test_param_0,
	.param .u64 .ptr .align 1 conv_group_4_32w_4h_64c_test_param_1,
	.param .u64 .ptr .align 1 conv_group_4_32w_4h_64c_test_param_2
)
{
	.reg .pred 	%p<6>;
	.reg .b16 	%rs<14>;
	.reg .b32 	%r<41>;
	.reg .b64 	%rd<18>;
	// demoted variable
	.shared .align 16 .b8 _ZZ28conv_group_4_32w_4h_64c_testE7smem_in[13056];
	ld.param.u64 	%rd7, [conv_group_4_32w_4h_64c_test_param_0];
	ld.param.u64 	%rd8, [conv_group_4_32w_4h_64c_test_param_1];
	mov.u32 	%r1, %tid.x;
	and.b32  	%r13, %r1, 3;
	shr.u32 	%r14, %r1, 2;
	cvt.u16.u32 	%rs1, %r14;
	mul.lo.s16 	%rs2, %rs1, 241;
	shr.u16 	%rs3, %rs2, 13;
	mul.lo.s16 	%rs4, %rs3, 34;
	sub.s16 	%rs5, %rs1, %rs4;
	cvt.u32.u16 	%r15, %rs5;
	and.b32  	%r16, %r15, 255;
	add.s32 	%r2, %r16, -1;
	shl.b32 	%r17, %r2, 2;
	or.b32  	%r18, %r17, %r13;
	cvt.u16.u32 	%rs6, %r1;
	mul.hi.u16 	%rs7, %rs6, 482;
	mul.lo.s16 	%rs8, %rs7, 136;
	sub.s16 	%rs9, %rs6, %rs8;
	add.s32 	%r19, %r1, 256;
	shr.u32 	%r20, %r19, 2;
	cvt.u16.u32 	%rs10, %r20;
	mul.hi.u16 	%rs11, %rs10, 1928;
	mul.lo.s16 	%rs12, %rs11, 34;
	sub.s16 	%rs13, %rs10, %rs12;
	cvt.u32.u16 	%r21, %rs13;
	add.s32 	%r3, %r21, -1;
	shl.b32 	%r22, %r3, 2;
	or.b32  	%r23, %r22, %r13;
	mul.wide.u16 	%r24, %rs13, 64;
	mov.u32 	%r25, _ZZ28conv_group_4_32w_4h_64c_testE7smem_in;
	add.s32 	%r26, %r24, %r25;
	shl.b32 	%r27, %r1, 4;
	and.b32  	%r28, %r27, 48;
	add.s32 	%r39, %r26, %r28;
	mul.wide.u16 	%r29, %rs9, 16;
	add.s32 	%r38, %r29, %r25;
	mul.wide.s32 	%rd9, %r23, 16;
	add.s64 	%rd17, %rd8, %rd9;
	mul.wide.s32 	%rd10, %r18, 16;
	add.s64 	%rd16, %rd8, %rd10;
	mov.b32 	%r40, 0;
$L__BB0_1:
	setp.gt.u32 	%p1, %r1, 271;
	@%p1 bra 	$L__BB0_5;
	setp.lt.u32 	%p2, %r2, 32;
	@%p2 bra 	$L__BB0_4;
	// begin inline asm
	cp.async.cg.shared.global [%r38], [%rd16], 16, 16;
	// end inline asm
	bra.uni 	$L__BB0_5;
$L__BB0_4:
	// begin inline asm
	cp.async.cg.shared.global [%r38], [%rd16], 16, 0;
	// end inline asm
$L__BB0_5:
	setp.gt.u32 	%p3, %r1, 15;
	@%p3 bra 	$L__BB0_9;
	setp.gt.u32 	%p4, %r3, 31;
	@%p4 bra 	$L__BB0_8;
	// begin inline asm
	cp.async.cg.shared.global [%r39], [%rd17], 16, 0;
	// end inline asm
	bra.uni 	$L__BB0_9;
$L__BB0_8:
	// begin inline asm
	cp.async.cg.shared.global [%r39], [%rd17], 16, 16;
	// end inline asm
$L__BB0_9:
	// begin inline asm
	cp.async.commit_group;
	// end inline asm
	add.s32 	%r40, %r40, 1;
	add.s32 	%r39, %r39, 2176;
	add.s32 	%r38, %r38, 2176;
	add.s64 	%rd17, %rd17, 2048;
	add.s64 	%rd16, %rd16, 2048;
	setp.ne.s32 	%p5, %r40, 6;
	@%p5 bra 	$L__BB0_1;
	cvta.to.global.u64 	%rd15, %rd7;
	bar.sync 	0;
	// begin inline asm
	cp.async.wait_group 0;
	// end inline asm
	ld.shared.v4.u32 	{%r34, %r35, %r36, %r37}, [_ZZ28conv_group_4_32w_4h_64c_testE7smem_in];
	st.global.v4.u32 	[%rd15], {%r34, %r35, %r36, %r37};
	st.global.v4.u32 	[%rd15+16], {%r34, %r35, %r36, %r37};
	ret;

}


// ===== COMPILED SASS (sm_100) =====

	.target	sm_100

	.elftype	@"ET_EXEC"


//--------------------- .note.nv.tkinfo           --------------------------
	.section	.note.nv.tkinfo,"",@"SHT_NOTE"
	.sectionflags	@"SHF_NOTE_NV_TKINFO"
	.tkinfo
        /*0018*/ 	.word	0x00000002
        /*0030*/ 	.string	""
        /*0030*/ 	.string	"ptxas"
        /*0030*/ 	.string	"Cuda compilation tools, release 13.0, V13.0.88"
        /*0030*/ 	.string	"Build cuda_13.0.r13.0/compiler.36424714_0"
        /*0030*/ 	.string	"-arch sm_100 -m 64 "



//--------------------- .note.nv.cuinfo           --------------------------
	.section	.note.nv.cuinfo,"",@"SHT_NOTE"
	.sectionflags	@"SHF_NOTE_NV_CUINFO"
        /*0018*/ 	.short	0x0002
        /*001a*/ 	.short	0x0064
        /*001c*/ 	.short	0x0082
	.zero		2


//--------------------- .nv.info                  --------------------------
	.section	.nv.info,"",@"SHT_CUDA_INFO"
	.align	4


	//----- nvinfo : EIATTR_REGCOUNT
	.align		4
        /*0000*/ 	.byte	0x04, 0x2f
        /*0002*/ 	.short	(.L_1 - .L_0)
	.align		4
.L_0:
        /*0004*/ 	.word	index@(conv_group_4_32w_4h_64c_test)
        /*0008*/ 	.word	0x0000000e


	//----- nvinfo : EIATTR_FRAME_SIZE
	.align		4
.L_1:
        /*000c*/ 	.byte	0x04, 0x11
        /*000e*/ 	.short	(.L_3 - .L_2)
	.align		4
.L_2:
        /*0010*/ 	.word	index@(conv_group_4_32w_4h_64c_test)
        /*0014*/ 	.word	0x00000000


	//----- nvinfo : EIATTR_MIN_STACK_SIZE
	.align		4
.L_3:
        /*0018*/ 	.byte	0x04, 0x12
        /*001a*/ 	.short	(.L_5 - .L_4)
	.align		4
.L_4:
        /*001c*/ 	.word	index@(conv_group_4_32w_4h_64c_test)
        /*0020*/ 	.word	0x00000000
.L_5:


//--------------------- .nv.compat                --------------------------
	.section	.nv.compat,"",@"SHT_CUDA_COMPAT_INFO"
	.align	4
        /*0000*/ 	.byte	0x02, 0x09, 0x00, 0x00, 0x02, 0x02, 0x01, 0x00, 0x02, 0x05, 0x05, 0x00, 0x03, 0x07, 0x01, 0x01
        /*0010*/ 	.byte	0x02, 0x03, 0x00, 0x00, 0x02, 0x06, 0x01, 0x00, 0x04, 0x0b, 0x08, 0x00, 0x09, 0x00, 0x00, 0x00
        /*0020*/ 	.byte	0x00, 0x00, 0x00, 0x00


//--------------------- .nv.info.conv_group_4_32w_4h_64c_test --------------------------
	.section	.nv.info.conv_group_4_32w_4h_64c_test,"",@"SHT_CUDA_INFO"
	.sectionflags	@""
	.align	4


	//----- nvinfo : EIATTR_CUDA_API_VERSION
	.align		4
        /*0000*/ 	.byte	0x04, 0x37
        /*0002*/ 	.short	(.L_7 - .L_6)
.L_6:
        /*0004*/ 	.word	0x00000082


	//----- nvinfo : EIATTR_KPARAM_INFO
	.align		4
.L_7:
        /*0008*/ 	.byte	0x04, 0x17
        /*000a*/ 	.short	(.L_9 - .L_8)
.L_8:
        /*000c*/ 	.word	0x00000000
        /*0010*/ 	.short	0x0002
        /*0012*/ 	.short	0x0010
        /*0014*/ 	.byte	0x00, 0xf5, 0x21, 0x00


	//----- nvinfo : EIATTR_KPARAM_INFO
	.align		4
.L_9:
        /*0018*/ 	.byte	0x04, 0x17
        /*001a*/ 	.short	(.L_11 - .L_10)
.L_10:
        /*001c*/ 	.word	0x00000000
        /*0020*/ 	.short	0x0001
        /*0022*/ 	.short	0x0008
        /*0024*/ 	.byte	0x00, 0xf5, 0x21, 0x00


	//----- nvinfo : EIATTR_KPARAM_INFO
	.align		4
.L_11:
        /*0028*/ 	.byte	0x04, 0x17
        /*002a*/ 	.short	(.L_13 - .L_12)
.L_12:
        /*002c*/ 	.word	0x00000000
        /*0030*/ 	.short	0x0000
        /*0032*/ 	.short	0x0000
        /*0034*/ 	.byte	0x00, 0xf5, 0x21, 0x00


	//----- nvinfo : EIATTR_SPARSE_MMA_MASK
	.align		4
.L_13:
        /*0038*/ 	.byte	0x03, 0x50
        /*003a*/ 	.short	0x0000


	//----- nvinfo : EIATTR_MAXREG_COUNT
	.align		4
        /*003c*/ 	.byte	0x03, 0x1b
        /*003e*/ 	.short	0x00ff


	//----- nvinfo : EIATTR_NUM_BARRIERS
	.align		4
        /*0040*/ 	.byte	0x02, 0x4c
        /*0042*/ 	.byte	0x01
	.zero		1


	//----- nvinfo : EIATTR_MERCURY_ISA_VERSION
	.align		4
        /*0044*/ 	.byte	0x03, 0x5f
        /*0046*/ 	.short	0x0101


	//----- nvinfo : EIATTR_VRC_CTA_INIT_COUNT
	.align		4
        /*0048*/ 	.byte	0x02, 0x4a
	.zero		1
	.zero		1


	//----- nvinfo : EIATTR_EXIT_INSTR_OFFSETS
	.align		4
        /*004c*/ 	.byte	0x04, 0x1c
        /*004e*/ 	.short	(.L_15 - .L_14)


	//   ....[0]....
.L_14:
        /*0050*/ 	.word	0x00000c20


	//----- nvinfo : EIATTR_CRS_STACK_SIZE
	.align		4
.L_15:
        /*0054*/ 	.byte	0x04, 0x1e
        /*0056*/ 	.short	(.L_17 - .L_16)
.L_16:
        /*0058*/ 	.word	0x00000000


	//----- nvinfo : EIATTR_CBANK_PARAM_SIZE
	.align		4
.L_17:
        /*005c*/ 	.byte	0x03, 0x19
        /*005e*/ 	.short	0x0018


	//----- nvinfo : EIATTR_PARAM_CBANK
	.align		4
        /*0060*/ 	.byte	0x04, 0x0a
        /*0062*/ 	.short	(.L_19 - .L_18)
	.align		4
.L_18:
        /*0064*/ 	.word	index@(.nv.constant0.conv_group_4_32w_4h_64c_test)
        /*0068*/ 	.short	0x0380
        /*006a*/ 	.short	0x0018


	//----- nvinfo : EIATTR_SW_WAR
	.align		4
.L_19:
        /*006c*/ 	.byte	0x04, 0x36
        /*006e*/ 	.short	(.L_21 - .L_20)
.L_20:
        /*0070*/ 	.word	0x00000008
.L_21:


//--------------------- .nv.callgraph             --------------------------
	.section	.nv.callgraph,"",@"SHT_CUDA_CALLGRAPH"
	.align	4
	.sectionentsize	8
	.align		4
        /*0000*/ 	.word	0x00000000
	.align		4
        /*0004*/ 	.word	0xffffffff
	.align		4
        /*0008*/ 	.word	0x00000000
	.align		4
        /*000c*/ 	.word	0xfffffffe
	.align		4
        /*0010*/ 	.word	0x00000000
	.align		4
        /*0014*/ 	.word	0xfffffffd
	.align		4
        /*0018*/ 	.word	0x00000000
	.align		4
        /*001c*/ 	.word	0xfffffffc


//--------------------- .text.conv_group_4_32w_4h_64c_test --------------------------
	.section	.text.conv_group_4_32w_4h_64c_test,"ax",@progbits
	.align	128
        .global         conv_group_4_32w_4h_64c_test
        .type           conv_group_4_32w_4h_64c_test,@function
        .size           conv_group_4_32w_4h_64c_test,(.L_x_25 - conv_group_4_32w_4h_64c_test)
        .other          conv_group_4_32w_4h_64c_test,@"STO_CUDA_ENTRY STV_DEFAULT"
conv_group_4_32w_4h_64c_test:
.text.conv_group_4_32w_4h_64c_test:
[----:B------:R-:W-:Y:S01]  /*0000*/  LDC R1, c[0x0][0x37c] ;  /* 0x0000df00ff017b82 */ /* 0x000fe20000000800 */
[----:B------:R-:W1:Y:S07]  /*0010*/  S2R R0, SR_TID.X ;  /* 0x0000000000007919 */ /* 0x000e6e0000002100 */
[----:B------:R-:W2:Y:S01]  /*0020*/  S2UR UR5, SR_CgaCtaId ;  /* 0x00000000000579c3 */ /* 0x000ea20000008800 */
[----:B------:R-:W-:Y:S01]  /*0030*/  UMOV UR4, 0x400 ;  /* 0x0000040000047882 */ /* 0x000fe20000000000 */
[----:B------:R-:W3:Y:S01]  /*0040*/  LDCU.64 UR6, c[0x0][0x358] ;  /* 0x00006b00ff0677ac */ /* 0x000ee20008000a00 */
[----:B------:R-:W-:Y:S01]  /*0050*/  BSSY.RECONVERGENT B0, `(.L_x_0) ;  /* 0x0000039000007945 */ /* 0x000fe20003800200 */
[----:B--2---:R-:W-:Y:S01]  /*0060*/  ULEA UR4, UR5, UR4, 0x18 ;  /* 0x0000000405047291 */ /* 0x004fe2000f8ec0ff */
[----:B-1----:R-:W-:Y:S01]  /*0070*/  SHF.R.U32.HI R2, RZ, 0x2, R0 ;  /* 0x00000002ff027819 */ /* 0x002fe20000011600 */
[C---:B------:R-:W-:Y:S01]  /*0080*/  VIADD R3, R0.reuse, 0x100 ;  /* 0x0000010000037836 */ /* 0x040fe20000000000 */
[----:B------:R-:W-:-:S02]  /*0090*/  LOP3.LUT R6, R0, 0xffff, RZ, 0xc0, !PT ;  /* 0x0000ffff00067812 */ /* 0x000fc400078ec0ff */
[----:B------:R-:W-:Y:S02]  /*00a0*/  PRMT R5, R2, 0x9910, RZ ;  /* 0x0000991002057816 */ /* 0x000fe400000000ff */
[----:B------:R-:W-:Y:S01]  /*00b0*/  SHF.R.U32.HI R4, RZ, 0x2, R3 ;  /* 0x00000002ff047819 */ /* 0x000fe20000011603 */
[----:B------:R-:W-:Y:S01]  /*00c0*/  IMAD R6, R6, 0x1e2, RZ ;  /* 0x000001e206067824 */ /* 0x000fe200078e02ff */
[----:B------:R-:W-:Y:S01]  /*00d0*/  ISETP.GT.U32.AND P0, PT, R0, 0x10f, PT ;  /* 0x0000010f0000780c */ /* 0x000fe20003f04070 */
[----:B------:R-:W-:Y:S01]  /*00e0*/  IMAD.MOV.U32 R3, RZ, RZ, R5 ;  /* 0x000000ffff037224 */ /* 0x000fe200078e0005 */
[----:B------:R-:W-:Y:S02]  /*00f0*/  LOP3.LUT R5, R4, 0xffff, RZ, 0xc0, !PT ;  /* 0x0000ffff04057812 */ /* 0x000fe400078ec0ff */
[----:B------:R-:W-:Y:S01]  /*0100*/  ISETP.GT.U32.AND P1, PT, R0, 0xf, PT ;  /* 0x0000000f0000780c */ /* 0x000fe20003f24070 */
[----:B------:R-:W-:Y:S02]  /*0110*/  IMAD R3, R3, 0xf1, RZ ;  /* 0x000000f103037824 */ /* 0x000fe400078e02ff */
[----:B------:R-:W-:-:S03]  /*0120*/  IMAD R5, R5, 0x788, RZ ;  /* 0x0000078805057824 */ /* 0x000fc600078e02ff */
[----:B------:R-:W-:Y:S02]  /*0130*/  LOP3.LUT R3, R3, 0xffff, RZ, 0xc0, !PT ;  /* 0x0000ffff03037812 */ /* 0x000fe400078ec0ff */
[----:B------:R-:W-:Y:S02]  /*0140*/  SHF.R.U32.HI R5, RZ, 0x10, R5 ;  /* 0x00000010ff057819 */ /* 0x000fe40000011605 */
[----:B------:R-:W-:Y:S02]  /*0150*/  SHF.R.U32.HI R3, RZ, 0xd, R3 ;  /* 0x0000000dff037819 */ /* 0x000fe40000011603 */
[----:B------:R-:W-:Y:S02]  /*0160*/  PRMT R5, R5, 0x9910, RZ ;  /* 0x0000991005057816 */ /* 0x000fe400000000ff */
[----:B------:R-:W-:Y:S02]  /*0170*/  PRMT R7, R3, 0x9910, RZ ;  /* 0x0000991003077816 */ /* 0x000fe400000000ff */
[----:B------:R-:W-:Y:S01]  /*0180*/  SHF.R.U32.HI R3, RZ, 0x10, R6 ;  /* 0x00000010ff037819 */ /* 0x000fe20000011606 */
[----:B------:R-:W-:-:S02]  /*0190*/  IMAD R5, R5, 0x22, RZ ;  /* 0x0000002205057824 */ /* 0x000fc400078e02ff */
[----:B------:R-:W-:Y:S01]  /*01a0*/  IMAD.MOV.U32 R6, RZ, RZ, R7 ;  /* 0x000000ffff067224 */ /* 0x000fe200078e0007 */
[----:B------:R-:W-:Y:S01]  /*01b0*/  PRMT R8, R3, 0x9910, RZ ;  /* 0x0000991003087816 */ /* 0x000fe200000000ff */
[----:B------:R-:W-:Y:S02]  /*01c0*/  IMAD.MOV R5, RZ, RZ, -R5 ;  /* 0x000000ffff057224 */ /* 0x000fe400078e0a05 */
[----:B------:R-:W-:Y:S02]  /*01d0*/  IMAD R3, R6, 0x22, RZ ;  /* 0x0000002206037824 */ /* 0x000fe400078e02ff */
[----:B------:R-:W1:Y:S01]  /*01e0*/  LDC.64 R6, c[0x0][0x388] ;  /* 0x0000e200ff067b82 */ /* 0x000e620000000a00 */
[----:B------:R-:W-:Y:S01]  /*01f0*/  PRMT R9, R5, 0x7710, RZ ;  /* 0x0000771005097816 */ /* 0x000fe200000000ff */
[----:B------:R-:W-:-:S04]  /*0200*/  IMAD.MOV R3, RZ, RZ, -R3 ;  /* 0x000000ffff037224 */ /* 0x000fc800078e0a03 */
[----:B------:R-:W-:Y:S01]  /*0210*/  IMAD.IADD R4, R4, 0x1, R9 ;  /* 0x0000000104047824 */ /* 0x000fe200078e0209 */
[----:B------:R-:W-:Y:S01]  /*0220*/  PRMT R5, R3, 0x7710, RZ ;  /* 0x0000771003057816 */ /* 0x000fe200000000ff */
[----:B------:R-:W-:Y:S02]  /*0230*/  IMAD R3, R8, 0x88, RZ ;  /* 0x0000008808037824 */ /* 0x000fe400078e02ff */
[----:B------:R-:W-:Y:S02]  /*0240*/  IMAD.SHL.U32 R9, R0, 0x10, RZ ;  /* 0x0000001000097824 */ /* 0x000fe400078e00ff */
[----:B------:R-:W-:Y:S02]  /*0250*/  IMAD.MOV R3, RZ, RZ, -R3 ;  /* 0x000000ffff037224 */ /* 0x000fe400078e0a03 */
[----:B------:R-:W-:Y:S01]  /*0260*/  IMAD.IADD R2, R2, 0x1, R5 ;  /* 0x0000000102027824 */ /* 0x000fe200078e0205 */
[----:B------:R-:W-:Y:S02]  /*0270*/  LOP3.LUT R5, R4, 0xffff, RZ, 0xc0, !PT ;  /* 0x0000ffff04057812 */ /* 0x000fe400078ec0ff */
[----:B------:R-:W-:-:S02]  /*0280*/  PRMT R3, R3, 0x7710, RZ ;  /* 0x0000771003037816 */ /* 0x000fc400000000ff */
[----:B------:R-:W-:-:S03]  /*0290*/  LOP3.LUT R2, R2, 0xff, RZ, 0xc0, !PT ;  /* 0x000000ff02027812 */ /* 0x000fc600078ec0ff */
[----:B------:R-:W-:Y:S01]  /*02a0*/  IMAD.IADD R8, R3, 0x1, R0 ;  /* 0x0000000103087824 */ /* 0x000fe200078e0200 */
[----:B------:R-:W-:Y:S01]  /*02b0*/  LOP3.LUT R3, R0, 0x3, RZ, 0xc0, !PT ;  /* 0x0000000300037812 */ /* 0x000fe200078ec0ff */
[C---:B------:R-:W-:Y:S01]  /*02c0*/  VIADD R0, R5.reuse, 0xffffffff ;  /* 0xffffffff05007836 */ /* 0x040fe20000000000 */
[----:B------:R-:W-:Y:S01]  /*02d0*/  LEA R5, R5, UR4, 0x6 ;  /* 0x0000000405057c11 */ /* 0x000fe2000f8e30ff */
[----:B------:R-:W-:Y:S01]  /*02e0*/  VIADD R4, R2, 0xffffffff ;  /* 0xffffffff02047836 */ /* 0x000fe20000000000 */
[----:B------:R-:W-:Y:S01]  /*02f0*/  LOP3.LUT R2, R9, 0x30, RZ, 0xc0, !PT ;  /* 0x0000003009027812 */ /* 0x000fe200078ec0ff */
[--C-:B------:R-:W-:Y:S01]  /*0300*/  IMAD R11, R0, 0x4, R3.reuse ;  /* 0x00000004000b7824 */ /* 0x100fe200078e0203 */
[----:B------:R-:W-:Y:S01]  /*0310*/  LOP3.LUT R8, R8, 0xffff, RZ, 0xc0, !PT ;  /* 0x0000ffff08087812 */ /* 0x000fe200078ec0ff */
[----:B------:R-:W-:Y:S02]  /*0320*/  IMAD R9, R4, 0x4, R3 ;  /* 0x0000000404097824 */ /* 0x000fe400078e0203 */
[----:B------:R-:W-:-:S02]  /*0330*/  IMAD.IADD R5, R5, 0x1, R2 ;  /* 0x0000000105057824 */ /* 0x000fc400078e0202 */
[----:B-1----:R-:W-:Y:S01]  /*0340*/  IMAD.WIDE R2, R11, 0x10, R6 ;  /* 0x000000100b027825 */ /* 0x002fe200078e0206 */
[----:B------:R-:W-:-:S03]  /*0350*/  LEA R11, R8, UR4, 0x4 ;  /* 0x00000004080b7c11 */ /* 0x000fc6000f8e20ff */
[----:B------:R-:W-:Y:S01]  /*0360*/  IMAD.WIDE R6, R9, 0x10, R6 ;  /* 0x0000001009067825 */ /* 0x000fe200078e0206 */
[----:B---3--:R-:W-:Y:S06]  /*0370*/  @P0 BRA `(.L_x_1) ;  /* 0x0000000000180947 */ /* 0x008fec0003800000 */
[----:B------:R-:W-:-:S13]  /*0380*/  ISETP.GE.U32.AND P2, PT, R4, 0x20, PT ;  /* 0x000000200400780c */ /* 0x000fda0003f46070 */
[----:B------:R-:W-:Y:S01]  /*0390*/  @!PT LDS RZ, [RZ] ;  /* 0x00000000fffff984 */ /* 0x000fe20000000800 */
[----:B------:R-:W-:Y:S01]  /*03a0*/  @!PT LDS RZ, [RZ] ;  /* 0x00000000fffff984 */ /* 0x000fe20000000800 */
[----:B------:R-:W-:Y:S01]  /*03b0*/  @!PT LDS RZ, [RZ] ;  /* 0x00000000fffff984 */ /* 0x000fe20000000800 */
[----:B------:R1:W-:Y:S04]  /*03c0*/  @P2 LDGSTS.E.BYPASS.128 [R11], desc[UR6][R6.64] ;  /* 0x00000000060b2fae */ /* 0x0003e8000b981806 */
[----:B------:R1:W-:Y:S02]  /*03d0*/  @!P2 LDGSTS.E.BYPASS.128 [R11], desc[UR6][R6.64], !PT ;  /* 0x00000000060bafae */ /* 0x0003e4000f981806 */
.L_x_1:
[----:B------:R-:W-:Y:S05]  /*03e0*/  BSYNC.RECONVERGENT B0 ;  /* 0x0000000000007941 */ /* 0x000fea0003800200 */
.L_x_0:
[----:B------:R-:W-:Y:S04]  /*03f0*/  BSSY.RECONVERGENT B0, `(.L_x_2) ;  /* 0x0000008000007945 */ /* 0x000fe80003800200 */
[----:B------:R-:W-:Y:S05]  /*0400*/  @P1 BRA `(.L_x_3) ;  /* 0x0000000000181947 */ /* 0x000fea0003800000 */
[----:B------:R-:W-:-:S13]  /*0410*/  ISETP.GT.U32.AND P2, PT, R0, 0x1f, PT ;  /* 0x0000001f0000780c */ /* 0x000fda0003f44070 */
[----:B------:R-:W-:Y:S01]  /*0420*/  @!PT LDS RZ, [RZ] ;  /* 0x00000000fffff984 */ /* 0x000fe20000000800 */
[----:B------:R-:W-:Y:S01]  /*0430*/  @!PT LDS RZ, [RZ] ;  /* 0x00000000fffff984 */ /* 0x000fe20000000800 */
[----:B------:R-:W-:Y:S01]  /*0440*/  @!PT LDS RZ, [RZ] ;  /* 0x00000000fffff984 */ /* 0x000fe20000000800 */
[----:B------:R2:W-:Y:S04]  /*0450*/  @!P2 LDGSTS.E.BYPASS.128 [R5], desc[UR6][R2.64], !PT ;  /* 0x000000000205afae */ /* 0x0005e8000f981806 */
[----:B------:R2:W-:Y:S02]  /*0460*/  @P2 LDGSTS.E.BYPASS.128 [R5], desc[UR6][R2.64] ;  /* 0x0000000002052fae */ /* 0x0005e4000b981806 */
.L_x_3:
[----:B------:R-:W-:Y:S05]  /*0470*/  BSYNC.RECONVERGENT B0 ;  /* 0x0000000000007941 */ /* 0x000fea0003800200 */
.L_x_2:
[----:B------:R-:W0:Y:S01]  /*0480*/  LDGDEPBAR ;  /* 0x00000000000079af */ /* 0x000e220000000000 */
[----:B------:R-:W-:Y:S04]  /*0490*/  BSSY.RECONVERGENT B0, `(.L_x_4) ;  /* 0x000000a000007945 */ /* 0x000fe80003800200 */
[----:B------:R-:W-:Y:S05]  /*04a0*/  @P0 BRA `(.L_x_5) ;  /* 0x0000000000200947 */ /* 0x000fea0003800000 */
[----:B------:R-:W-:Y:S02]  /*04b0*/  ISETP.GE.U32.AND P3, PT, R4, 0x20, PT ;  /* 0x000000200400780c */ /* 0x000fe40003f66070 */
[----:B------:R-:W-:-:S05]  /*04c0*/  IADD3 R8, P2, PT, R6, 0x1000, RZ ;  /* 0x0000100006087810 */ /* 0x000fca0007f5e0ff */
[----:B------:R-:W-:-:S06]  /*04d0*/  IMAD.X R9, RZ, RZ, R7, P2 ;  /* 0x000000ffff097224 */ /* 0x000fcc00010e0607 */
[----:B------:R-:W-:Y:S01]  /*04e0*/  @!PT LDS RZ, [RZ] ;  /* 0x00000000fffff984 */ /* 0x000fe20000000800 */
[----:B------:R-:W-:Y:S01]  /*04f0*/  @!PT LDS RZ, [RZ] ;  /* 0x00000000fffff984 */ /* 0x000fe20000000800 */
[----:B------:R-:W-:Y:S01]  /*0500*/  @!PT LDS RZ, [RZ] ;  /* 0x00000000fffff984 */ /* 0x000fe20000000800 */
[----:B------:R3:W-:Y:S04]  /*0510*/  @P3 LDGSTS.E.BYPASS.128 [R11+0x880], desc[UR6][R8.64+-0x800] ;  /* 0x00880800080b3fae */ /* 0x0007e8000b981806 */
[----:B------:R3:W-:Y:S02]  /*0520*/  @!P3 LDGSTS.E.BYPASS.128 [R11+0x880], desc[UR6][R8.64+-0x800], !PT ;  /* 0x00880800080bbfae */ /* 0x0007e4000f981806 */
.L_x_5:
[----:B------:R-:W-:Y:S05]  /*0530*/  BSYNC.RECONVERGENT B0 ;  /* 0x0000000000007941 */ /* 0x000fea0003800200 */
.L_x_4:
[----:B------:R-:W-:Y:S04]  /*0540*/  BSSY.RECONVERGENT B0, `(.L_x_6) ;  /* 0x000000a000007945 */ /* 0x000fe80003800200 */
[----:B------:R-:W-:Y:S05]  /*0550*/  @P1 BRA `(.L_x_7) ;  /* 0x0000000000201947 */ /* 0x000fea0003800000 */
[----:B------:R-:W-:Y:S02]  /*0560*/  ISETP.GT.U32.AND P3, PT, R0, 0x1f, PT ;  /* 0x0000001f0000780c */ /* 0x000fe40003f64070 */
[----:B---3--:R-:W-:-:S05]  /*0570*/  IADD3 R8, P2, PT, R2, 0x1000, RZ ;  /* 0x0000100002087810 */ /* 0x008fca0007f5e0ff */
[----:B------:R-:W-:-:S06]  /*0580*/  IMAD.X R9, RZ, RZ, R3, P2 ;  /* 0x000000ffff097224 */ /* 0x000fcc00010e0603 */
[----:B------:R-:W-:Y:S01]  /*0590*/  @!PT LDS RZ, [RZ] ;  /* 0x00000000fffff984 */ /* 0x000fe20000000800 */
[----:B------:R-:W-:Y:S01]  /*05a0*/  @!PT LDS RZ, [RZ] ;  /* 0x00000000fffff984 */ /* 0x000fe20000000800 */
[----:B------:R-:W-:Y:S01]  /*05b0*/  @!PT LDS RZ, [RZ] ;  /* 0x00000000fffff984 */ /* 0x000fe20000000800 */
[----:B------:R4:W-:Y:S04]  /*05c0*/  @!P3 LDGSTS.E.BYPASS.128 [R5+0x880], desc[UR6][R8.64+-0x800], !PT ;  /* 0x008808000805bfae */ /* 0x0009e8000f981806 */
[----:B------:R4:W-:Y:S02]  /*05d0*/  @P3 LDGSTS.E.BYPASS.128 [R5+0x880], desc[UR6][R8.64+-0x800] ;  /* 0x0088080008053fae */ /* 0x0009e4000b981806 */
.L_x_7:
[----:B------:R-:W-:Y:S05]  /*05e0*/  BSYNC.RECONVERGENT B0 ;  /* 0x0000000000007941 */ /* 0x000fea0003800200 */
.L_x_6:
[----:B------:R-:W0:Y:S01]  /*05f0*/  LDGDEPBAR ;  /* 0x00000000000079af */ /* 0x000e220000000000 */
[----:B------:R-:W-:Y:S04]  /*0600*/  BSSY.RECONVERGENT B0, `(.L_x_8) ;  /* 0x000000a000007945 */ /* 0x000fe80003800200 */
[----:B------:R-:W-:Y:S05]  /*0610*/  @P0 BRA `(.L_x_9) ;  /* 0x0000000000200947 */ /* 0x000fea0003800000 */
[----:B------:R-:W-:Y:S02]  /*0620*/  ISETP.GE.U32.AND P2, PT, R4, 0x20, PT ;  /* 0x000000200400780c */ /* 0x000fe40003f46070 */
[----:B---34-:R-:W-:-:S05]  /*0630*/  IADD3 R8, P3, PT, R6, 0x1000, RZ ;  /* 0x0000100006087810 */ /* 0x018fca0007f7e0ff */
[----:B------:R-:W-:-:S06]  /*0640*/  IMAD.X R9, RZ, RZ, R7, P3 ;  /* 0x000000ffff097224 */ /* 0x000fcc00018e0607 */
[----:B------:R-:W-:Y:S01]  /*0650*/  @!PT LDS RZ, [RZ] ;  /* 0x00000000fffff984 */ /* 0x000fe20000000800 */
[----:B------:R-:W-:Y:S01]  /*0660*/  @!PT LDS RZ, [RZ] ;  /* 0x00000000fffff984 */ /* 0x000fe20000000800 */
[----:B------:R-:W-:Y:S01]  /*0670*/  @!PT LDS RZ, [RZ] ;  /* 0x00000000fffff984 */ /* 0x000fe20000000800 */
[----:B------:R5:W-:Y:S04]  /*0680*/  @P2 LDGSTS.E.BYPASS.128 [R11+0x1100], desc[UR6][R8.64] ;  /* 0x01100000080b2fae */ /* 0x000be8000b981806 */
[----:B------:R5:W-:Y:S02]  /*0690*/  @!P2 LDGSTS.E.BYPASS.128 [R11+0x1100], desc[UR6][R8.64], !PT ;  /* 0x01100000080bafae */ /* 0x000be4000f981806 */
.L_x_9:
[----:B------:R-:W-:Y:S05]  /*06a0*/  BSYNC.RECONVERGENT B0 ;  /* 0x0000000000007941 */ /* 0x000fea0003800200 */
.L_x_8:
[----:B------:R-:W-:Y:S04]  /*06b0*/  BSSY.RECONVERGENT B0, `(.L_x_10) ;  /* 0x000000a000007945 */ /* 0x000fe80003800200 */
[----:B------:R-:W-:Y:S05]  /*06c0*/  @P1 BRA `(.L_x_11) ;  /* 0x0000000000201947 */ /* 0x000fea0003800000 */
[----:B------:R-:W-:Y:S02]  /*06d0*/  ISETP.GT.U32.AND P2, PT, R0, 0x1f, PT ;  /* 0x0000001f0000780c */ /* 0x000fe40003f44070 */
[----:B---345:R-:W-:-:S05]  /*06e0*/  IADD3 R8, P3, PT, R2, 0x1000, RZ ;  /* 0x0000100002087810 */ /* 0x038fca0007f7e0ff */
[----:B------:R-:W-:-:S06]  /*06f0*/  IMAD.X R9, RZ, RZ, R3, P3 ;  /* 0x000000ffff097224 */ /* 0x000fcc00018e0603 */
[----:B------:R-:W-:Y:S01]  /*0700*/  @!PT LDS RZ, [RZ] ;  /* 0x00000000fffff984 */ /* 0x000fe20000000800 */
[----:B------:R-:W-:Y:S01]  /*0710*/  @!PT LDS RZ, [RZ] ;  /* 0x00000000fffff984 */ /* 0x000fe20000000800 */
[----:B------:R-:W-:Y:S01]  /*0720*/  @!PT LDS RZ, [RZ] ;  /* 0x00000000fffff984 */ /* 0x000fe20000000800 */
[----:B------:R3:W-:Y:S04]  /*0730*/  @!P2 LDGSTS.E.BYPASS.128 [R5+0x1100], desc[UR6][R8.64], !PT ;  /* 0x011000000805afae */ /* 0x0007e8000f981806 */
[----:B------:R3:W-:Y:S02]  /*0740*/  @P2 LDGSTS.E.BYPASS.128 [R5+0x1100], desc[UR6][R8.64] ;  /* 0x0110000008052fae */ /* 0x0007e4000b981806 */
.L_x_11:
[----:B------:R-:W-:Y:S05]  /*0750*/  BSYNC.RECONVERGENT B0 ;  /* 0x0000000000007941 */ /* 0x000fea0003800200 */
.L_x_10:
[----:B------:R-:W0:Y:S01]  /*0760*/  LDGDEPBAR ;  /* 0x00000000000079af */ /* 0x000e220000000000 */
[----:B------:R-:W-:Y:S04]  /*0770*/  BSSY.RECONVERGENT B0, `(.L_x_12) ;  /* 0x000000a000007945 */ /* 0x000fe80003800200 */
[----:B------:R-:W-:Y:S05]  /*0780*/  @P0 BRA `(.L_x_13) ;  /* 0x0000000000200947 */ /* 0x000fea0003800000 */
[----:B------:R-:W-:Y:S02]  /*0790*/  ISETP.GE.U32.AND P3, PT, R4, 0x20, PT ;  /* 0x000000200400780c */ /* 0x000fe40003f66070 */
[----:B---345:R-:W-:-:S05]  /*07a0*/  IADD3 R8, P2, PT, R6, 0x2000, RZ ;  /* 0x0000200006087810 */ /* 0x038fca0007f5e0ff */
[----:B------:R-:W-:-:S06]  /*07b0*/  IMAD.X R9, RZ, RZ, R7, P2 ;  /* 0x000000ffff097224 */ /* 0x000fcc00010e0607 */
[----:B------:R-:W-:Y:S01]  /*07c0*/  @!PT LDS RZ, [RZ] ;  /* 0x00000000fffff984 */ /* 0x000fe20000000800 */
[----:B------:R-:W-:Y:S01]  /*07d0*/  @!PT LDS RZ, [RZ] ;  /* 0x00000000fffff984 */ /* 0x000fe20000000800 */
[----:B------:R-:W-:Y:S01]  /*07e0*/  @!PT LDS RZ, [RZ] ;  /* 0x00000000fffff984 */ /* 0x000fe20000000800 */
[----:B------:R3:W-:Y:S04]  /*07f0*/  @P3 LDGSTS.E.BYPASS.128 [R11+0x1980], desc[UR6][R8.64+-0x800] ;  /* 0x01980800080b3fae */ /* 0x0007e8000b981806 */
[----:B------:R3:W-:Y:S02]  /*0800*/  @!P3 LDGSTS.E.BYPASS.128 [R11+0x1980], desc[UR6][R8.64+-0x800], !PT ;  /* 0x01980800080bbfae */ /* 0x0007e4000f981806 */
.L_x_13:
[----:B------:R-:W-:Y:S05]  /*0810*/  BSYNC.RECONVERGENT B0 ;  /* 0x0000000000007941 */ /* 0x000fea0003800200 */
.L_x_12:
        /* <DEDUP_REMOVED lines=10> */
.L_x_15:
[----:B------:R-:W-:Y:S05]  /*08c0*/  BSYNC.RECONVERGENT B0 ;  /* 0x0000000000007941 */ /* 0x000fea0003800200 */
.L_x_14:
        /* <DEDUP_REMOVED lines=11> */
.L_x_17:
[----:B------:R-:W-:Y:S05]  /*0980*/  BSYNC.RECONVERGENT B0 ;  /* 0x0000000000007941 */ /* 0x000fea0003800200 */
.L_x_16:
        /* <DEDUP_REMOVED lines=10> */
.L_x_19:
[----:B------:R-:W-:Y:S05]  /*0a30*/  BSYNC.RECONVERGENT B0 ;  /* 0x0000000000007941 */ /* 0x000fea0003800200 */
.L_x_18:
[----:B------:R-:W0:Y:S01]  /*0a40*/  LDGDEPBAR ;  /* 0x00000000000079af */ /* 0x000e220000000000 */
[----:B------:R-:W-:Y:S04]  /*0a50*/  BSSY.RECONVERGENT B0, `(.L_x_20) ;  /* 0x000000a000007945 */ /* 0x000fe80003800200 */
[----:B------:R-:W-:Y:S05]  /*0a60*/  @P0 BRA `(.L_x_21) ;  /* 0x0000000000200947 */ /* 0x000fea0003800000 */
[----:B------:R-:W-:Y:S02]  /*0a70*/  ISETP.GE.U32.AND P2, PT, R4, 0x20, PT ;  /* 0x000000200400780c */ /* 0x000fe40003f46070 */
[----:B-1----:R-:W-:-:S05]  /*0a80*/  IADD3 R6, P0, PT, R6, 0x3000, RZ ;  /* 0x0000300006067810 */ /* 0x002fca0007f1e0ff */
[----:B------:R-:W-:-:S06]  /*0a90*/  IMAD.X R7, RZ, RZ, R7, P0 ;  /* 0x000000ffff077224 */ /* 0x000fcc00000e0607 */
[----:B------:R-:W-:Y:S01]  /*0aa0*/  @!PT LDS RZ, [RZ] ;  /* 0x00000000fffff984 */ /* 0x000fe20000000800 */
[----:B------:R-:W-:Y:S01]  /*0ab0*/  @!PT LDS RZ, [RZ] ;  /* 0x00000000fffff984 */ /* 0x000fe20000000800 */
[----:B------:R-:W-:Y:S01]  /*0ac0*/  @!PT LDS RZ, [RZ] ;  /* 0x00000000fffff984 */ /* 0x000fe20000000800 */
[----:B------:R1:W-:Y:S04]  /*0ad0*/  @P2 LDGSTS.E.BYPASS.128 [R11+0x2a80], desc[UR6][R6.64+-0x800] ;  /* 0x02a80800060b2fae */ /* 0x0003e8000b981806 */
[----:B------:R1:W-:Y:S02]  /*0ae0*/  @!P2 LDGSTS.E.BYPASS.128 [R11+0x2a80], desc[UR6][R6.64+-0x800], !PT ;  /* 0x02a80800060bafae */ /* 0x0003e4000f981806 */
.L_x_21:
[----:B------:R-:W-:Y:S05]  /*0af0*/  BSYNC.RECONVERGENT B0 ;  /* 0x0000000000007941 */ /* 0x000fea0003800200 */
.L_x_20:
[----:B------:R-:W-:Y:S04]  /*0b00*/  BSSY.RECONVERGENT B0, `(.L_x_22) ;  /* 0x000000a000007945 */ /* 0x000fe80003800200 */
[----:B------:R-:W-:Y:S05]  /*0b10*/  @P1 BRA `(.L_x_23) ;  /* 0x0000000000201947 */ /* 0x000fea0003800000 */
[----:B------:R-:W-:Y:S02]  /*0b20*/  ISETP.GT.U32.AND P1, PT, R0, 0x1f, PT ;  /* 0x0000001f0000780c */ /* 0x000fe40003f24070 */
[----:B--2---:R-:W-:-:S05]  /*0b30*/  IADD3 R2, P0, PT, R2, 0x3000, RZ ;  /* 0x0000300002027810 */ /* 0x004fca0007f1e0ff */
[----:B------:R-:W-:-:S06]  /*0b40*/  IMAD.X R3, RZ, RZ, R3, P0 ;  /* 0x000000ffff037224 */ /* 0x000fcc00000e0603 */
[----:B------:R-:W-:Y:S01]  /*0b50*/  @!PT LDS RZ, [RZ] ;  /* 0x00000000fffff984 */ /* 0x000fe20000000800 */
[----:B------:R-:W-:Y:S01]  /*0b60*/  @!PT LDS RZ, [RZ] ;  /* 0x00000000fffff984 */ /* 0x000fe20000000800 */
[----:B------:R-:W-:Y:S01]  /*0b70*/  @!PT LDS RZ, [RZ] ;  /* 0x00000000fffff984 */ /* 0x000fe20000000800 */
[----:B------:R2:W-:Y:S04]  /*0b80*/  @!P1 LDGSTS.E.BYPASS.128 [R5+0x2a80], desc[UR6][R2.64+-0x800], !PT ;  /* 0x02a8080002059fae */ /* 0x0005e8000f981806 */
[----:B------:R2:W-:Y:S02]  /*0b90*/  @P1 LDGSTS.E.BYPASS.128 [R5+0x2a80], desc[UR6][R2.64+-0x800] ;  /* 0x02a8080002051fae */ /* 0x0005e4000b981806 */
.L_x_23:
[----:B------:R-:W-:Y:S05]  /*0ba0*/  BSYNC.RECONVERGENT B0 ;  /* 0x0000000000007941 */ /* 0x000fea0003800200 */
.L_x_22:
[----:B------:R-:W0:Y:S01]  /*0bb0*/  LDGDEPBAR ;  /* 0x00000000000079af */ /* 0x000e220000000000 */
[----:B--2---:R-:W2:Y:S08]  /*0bc0*/  LDC.64 R2, c[0x0][0x380] ;  /* 0x0000e000ff027b82 */ /* 0x004eb00000000a00 */
[----:B------:R-:W-:Y:S06]  /*0bd0*/  BAR.SYNC.DEFER_BLOCKING 0x0 ;  /* 0x0000000000007b1d */ /* 0x000fec0000010000 */
[----:B------:R-:W-:-:S04]  /*0be0*/  DEPBAR.LE SB0, 0x0 ;  /* 0x000080000000791a */ /* 0x000fc80000000000 */
[----:B-1-34-:R-:W2:Y:S04]  /*0bf0*/  LDS.128 R4, [UR4] ;  /* 0x00000004ff047984 */ /* 0x01aea80008000c00 */
[----:B--2---:R-:W-:Y:S04]  /*0c00*/  STG.E.128 desc[UR6][R2.64], R4 ;  /* 0x0000000402007986 */ /* 0x004fe8000c101d06 */
[----:B------:R-:W-:Y:S01]  /*0c10*/  STG.E.128 desc[UR6][R2.64+0x10], R4 ;  /* 0x0000100402007986 */ /* 0x000fe2000c101d06 */
[----:B------:R-:W-:Y:S05]  /*0c20*/  EXIT ;  /* 0x000000000000794d */ /* 0x000fea0003800000 */
.L_x_24:
[----:B------:R-:W-:-:S00]  /*0c30*/  BRA `(.L_x_24) ;  /* 0xfffffffc00fc7947 */ /* 0x000fc0000383ffff */
[----:B------:R-:W-:-:S00]  /*0c40*/  NOP ;  /* 0x0000000000007918 */ /* 0x000fc00000000000 */
        /* <DEDUP_REMOVED lines=11> */
.L_x_25:


//--------------------- .nv.shared.conv_group_4_32w_4h_64c_test --------------------------
	.section	.nv.shared.conv_group_4_32w_4h_64c_test,"aw",@nobits
	.sectionflags	@""
	.align	16
.nv.shared.conv_group_4_32w_4h_64c_test:
	.zero		14080


//--------------------- .nv.shared.reserved.0     --------------------------
	.section	.nv.shared.reserved.0,"aw",@nobits
	.weak		__nv_reservedSMEM_offset_0_alias
	.size		__nv_reservedSMEM_offset_0_alias, 0, 64
	.other		__nv_reservedSMEM_offset_0_alias,@"STO_CUDA_RESERVED_SHARED STV_DEFAULT"
__nv_reservedSMEM_offset_0_alias:
	.zero		0
	.zero		64


//--------------------- .nv.constant0.conv_group_4_32w_4h_64c_test --------------------------
	.section	.nv.constant0.conv_group_4_32w_4h_64c_test,"a",@progbits
	.sectionflags	@""
	.align	4
.nv.constant0.conv_group_4_32w_4h_64c_test:
	.zero		920


//--------------------- SYMBOLS --------------------------

	.type		.nv.reservedSmem.offset0,@object
	.size		.nv.reservedSmem.offset0,0x4
	.type		.nv.reservedSmem.cap,@object
	.size		.nv.reservedSmem.cap,0x4
